//
// Generated by NVIDIA NVVM Compiler
//
// Compiler Build ID: CL-36424714
// Cuda compilation tools, release 13.0, V13.0.88
// Based on NVVM 20.0.0
//

.version 9.0
.target sm_100
.address_size 64

	// .globl	_Z10fma_tensorP6__halfS0_S0_S0_

.visible .entry _Z10fma_tensorP6__halfS0_S0_S0_(
	.param .u64 .ptr .align 1 _Z10fma_tensorP6__halfS0_S0_S0__param_0,
	.param .u64 .ptr .align 1 _Z10fma_tensorP6__halfS0_S0_S0__param_1,
	.param .u64 .ptr .align 1 _Z10fma_tensorP6__halfS0_S0_S0__param_2,
	.param .u64 .ptr .align 1 _Z10fma_tensorP6__halfS0_S0_S0__param_3
)
{
	.reg .pred 	%p<14>;
	.reg .b16 	%rs<26>;
	.reg .b32 	%r<270>;
	.reg .b32 	%f<2>;
	.reg .b64 	%rd<36>;

	ld.param.u64 	%rd9, [_Z10fma_tensorP6__halfS0_S0_S0__param_0];
	ld.param.u64 	%rd10, [_Z10fma_tensorP6__halfS0_S0_S0__param_1];
	ld.param.u64 	%rd7, [_Z10fma_tensorP6__halfS0_S0_S0__param_2];
	ld.param.u64 	%rd8, [_Z10fma_tensorP6__halfS0_S0_S0__param_3];
	cvta.to.global.u64 	%rd11, %rd10;
	cvta.to.global.u64 	%rd12, %rd9;
	mov.u32 	%r75, %ctaid.x;
	mov.u32 	%r76, %ntid.x;
	mov.u32 	%r77, %tid.x;
	mad.lo.s32 	%r78, %r75, %r76, %r77;
	mov.u32 	%r79, %ctaid.y;
	mov.u32 	%r80, %ntid.y;
	mov.u32 	%r81, %tid.y;
	mad.lo.s32 	%r82, %r79, %r80, %r81;
	mov.f32 	%f1, 0f00000000;
	// begin inline asm
	{  cvt.rn.f16.f32 %rs1, %f1;}

	// end inline asm
	mov.b32 	%r238, {%rs1, %rs1};
	shl.b32 	%r2, %r82, 4;
	setp.lt.u32 	%p2, %r78, 32768;
	setp.lt.u32 	%p3, %r82, 1024;
	and.pred  	%p1, %p2, %p3;
	shl.b32 	%r3, %r78, 13;
	add.s64 	%rd35, %rd11, 3670240;
	shr.u32 	%r84, %r78, 5;
	and.b32  	%r85, %r84, 16383;
	mul.wide.u32 	%rd13, %r85, 524288;
	add.s64 	%rd14, %rd13, %rd12;
	add.s64 	%rd34, %rd14, 224;
	mov.b32 	%r237, 0;
	not.pred 	%p4, %p1;
	mov.u32 	%r239, %r238;
	mov.u32 	%r240, %r238;
	mov.u32 	%r241, %r238;
$L__BB0_1:
	@%p4 bra 	$L__BB0_3;
	add.s64 	%rd15, %rd34, -224;
	mov.b32 	%r86, 16384;
	wmma.load.a.sync.aligned.row.m16n16k16.global.f16 	{%r87, %r88, %r89, %r90, %r91, %r92, %r93, %r94}, [%rd15], %r86;
	add.s64 	%rd16, %rd35, -3670240;
	wmma.load.b.sync.aligned.row.m16n16k16.global.f16 	{%r95, %r96, %r97, %r98, %r99, %r100, %r101, %r102}, [%rd16], %r86;
	wmma.mma.sync.aligned.row.row.m16n16k16.f16.f16 {%r241, %r240, %r239, %r238}, {%r87, %r88, %r89, %r90, %r91, %r92, %r93, %r94}, {%r95, %r96, %r97, %r98, %r99, %r100, %r101, %r102}, {%r241, %r240, %r239, %r238};
$L__BB0_3:
	@%p4 bra 	$L__BB0_5;
	add.s64 	%rd17, %rd34, -192;
	mov.b32 	%r103, 16384;
	wmma.load.a.sync.aligned.row.m16n16k16.global.f16 	{%r104, %r105, %r106, %r107, %r108, %r109, %r110, %r111}, [%rd17], %r103;
	add.s64 	%rd18, %rd35, -3145920;
	wmma.load.b.sync.aligned.row.m16n16k16.global.f16 	{%r112, %r113, %r114, %r115, %r116, %r117, %r118, %r119}, [%rd18], %r103;
	wmma.mma.sync.aligned.row.row.m16n16k16.f16.f16 {%r241, %r240, %r239, %r238}, {%r104, %r105, %r106, %r107, %r108, %r109, %r110, %r111}, {%r112, %r113, %r114, %r115, %r116, %r117, %r118, %r119}, {%r241, %r240, %r239, %r238};
$L__BB0_5:
	@%p4 bra 	$L__BB0_7;
	add.s64 	%rd19, %rd34, -160;
	mov.b32 	%r120, 16384;
	wmma.load.a.sync.aligned.row.m16n16k16.global.f16 	{%r121, %r122, %r123, %r124, %r125, %r126, %r127, %r128}, [%rd19], %r120;
	add.s64 	%rd20, %rd35, -2621600;
	wmma.load.b.sync.aligned.row.m16n16k16.global.f16 	{%r129, %r130, %r131, %r132, %r133, %r134, %r135, %r136}, [%rd20], %r120;
	wmma.mma.sync.aligned.row.row.m16n16k16.f16.f16 {%r241, %r240, %r239, %r238}, {%r121, %r122, %r123, %r124, %r125, %r126, %r127, %r128}, {%r129, %r130, %r131, %r132, %r133, %r134, %r135, %r136}, {%r241, %r240, %r239, %r238};
$L__BB0_7:
	@%p4 bra 	$L__BB0_9;
	add.s64 	%rd21, %rd34, -128;
	mov.b32 	%r137, 16384;
	wmma.load.a.sync.aligned.row.m16n16k16.global.f16 	{%r138, %r139, %r140, %r141, %r142, %r143, %r144, %r145}, [%rd21], %r137;
	add.s64 	%rd22, %rd35, -2097280;
	wmma.load.b.sync.aligned.row.m16n16k16.global.f16 	{%r146, %r147, %r148, %r149, %r150, %r151, %r152, %r153}, [%rd22], %r137;
	wmma.mma.sync.aligned.row.row.m16n16k16.f16.f16 {%r241, %r240, %r239, %r238}, {%r138, %r139, %r140, %r141, %r142, %r143, %r144, %r145}, {%r146, %r147, %r148, %r149, %r150, %r151, %r152, %r153}, {%r241, %r240, %r239, %r238};
$L__BB0_9:
	@%p4 bra 	$L__BB0_11;
	add.s64 	%rd23, %rd34, -96;
	mov.b32 	%r154, 16384;
	wmma.load.a.sync.aligned.row.m16n16k16.global.f16 	{%r155, %r156, %r157, %r158, %r159, %r160, %r161, %r162}, [%rd23], %r154;
	add.s64 	%rd24, %rd35, -1572960;
	wmma.load.b.sync.aligned.row.m16n16k16.global.f16 	{%r163, %r164, %r165, %r166, %r167, %r168, %r169, %r170}, [%rd24], %r154;
	wmma.mma.sync.aligned.row.row.m16n16k16.f16.f16 {%r241, %r240, %r239, %r238}, {%r155, %r156, %r157, %r158, %r159, %r160, %r161, %r162}, {%r163, %r164, %r165, %r166, %r167, %r168, %r169, %r170}, {%r241, %r240, %r239, %r238};
$L__BB0_11:
	@%p4 bra 	$L__BB0_13;
	add.s64 	%rd25, %rd34, -64;
	mov.b32 	%r171, 16384;
	wmma.load.a.sync.aligned.row.m16n16k16.global.f16 	{%r172, %r173, %r174, %r175, %r176, %r177, %r178, %r179}, [%rd25], %r171;
	add.s64 	%rd26, %rd35, -1048640;
	wmma.load.b.sync.aligned.row.m16n16k16.global.f16 	{%r180, %r181, %r182, %r183, %r184, %r185, %r186, %r187}, [%rd26], %r171;
	wmma.mma.sync.aligned.row.row.m16n16k16.f16.f16 {%r241, %r240, %r239, %r238}, {%r172, %r173, %r174, %r175, %r176, %r177, %r178, %r179}, {%r180, %r181, %r182, %r183, %r184, %r185, %r186, %r187}, {%r241, %r240, %r239, %r238};
$L__BB0_13:
	@%p4 bra 	$L__BB0_15;
	add.s64 	%rd27, %rd34, -32;
	mov.b32 	%r188, 16384;
	wmma.load.a.sync.aligned.row.m16n16k16.global.f16 	{%r189, %r190, %r191, %r192, %r193, %r194, %r195, %r196}, [%rd27], %r188;
	add.s64 	%rd28, %rd35, -524320;
	wmma.load.b.sync.aligned.row.m16n16k16.global.f16 	{%r197, %r198, %r199, %r200, %r201, %r202, %r203, %r204}, [%rd28], %r188;
	wmma.mma.sync.aligned.row.row.m16n16k16.f16.f16 {%r241, %r240, %r239, %r238}, {%r189, %r190, %r191, %r192, %r193, %r194, %r195, %r196}, {%r197, %r198, %r199, %r200, %r201, %r202, %r203, %r204}, {%r241, %r240, %r239, %r238};
$L__BB0_15:
	@%p4 bra 	$L__BB0_17;
	mov.b32 	%r205, 16384;
	wmma.load.a.sync.aligned.row.m16n16k16.global.f16 	{%r206, %r207, %r208, %r209, %r210, %r211, %r212, %r213}, [%rd34], %r205;
	wmma.load.b.sync.aligned.row.m16n16k16.global.f16 	{%r214, %r215, %r216, %r217, %r218, %r219, %r220, %r221}, [%rd35], %r205;
	wmma.mma.sync.aligned.row.row.m16n16k16.f16.f16 {%r241, %r240, %r239, %r238}, {%r206, %r207, %r208, %r209, %r210, %r211, %r212, %r213}, {%r214, %r215, %r216, %r217, %r218, %r219, %r220, %r221}, {%r241, %r240, %r239, %r238};
$L__BB0_17:
	add.s32 	%r73, %r237, 128;
	add.s64 	%rd35, %rd35, 4194560;
	add.s64 	%rd34, %rd34, 256;
	setp.lt.u32 	%p12, %r237, 16256;
	mov.u32 	%r237, %r73;
	@%p12 bra 	$L__BB0_1;
	@%p4 bra 	$L__BB0_20;
	and.b32  	%r222, %r3, -262144;
	add.s32 	%r223, %r2, %r222;
	cvta.to.global.u64 	%rd29, %rd7;
	mul.wide.u32 	%rd30, %r223, 2;
	add.s64 	%rd31, %rd29, %rd30;
	mov.b32 	%r224, 16384;
	wmma.load.c.sync.aligned.row.m16n16k16.global.f16 	{%r225, %r226, %r227, %r228}, [%rd31], %r224;
	mov.b32 	{%rs3, %rs6}, %r241;
	mov.b32 	{%rs4, %rs7}, %r225;
	// begin inline asm
	{add.f16 %rs2,%rs3,%rs4;
}
	// end inline asm
	// begin inline asm
	{add.f16 %rs5,%rs6,%rs7;
}
	// end inline asm
	mov.b32 	%r229, {%rs2, %rs5};
	mov.b32 	{%rs9, %rs12}, %r240;
	mov.b32 	{%rs10, %rs13}, %r226;
	// begin inline asm
	{add.f16 %rs8,%rs9,%rs10;
}
	// end inline asm
	// begin inline asm
	{add.f16 %rs11,%rs12,%rs13;
}
	// end inline asm
	mov.b32 	%r230, {%rs8, %rs11};
	mov.b32 	{%rs15, %rs18}, %r239;
	mov.b32 	{%rs16, %rs19}, %r227;
	// begin inline asm
	{add.f16 %rs14,%rs15,%rs16;
}
	// end inline asm
	// begin inline asm
	{add.f16 %rs17,%rs18,%rs19;
}
	// end inline asm
	mov.b32 	%r231, {%rs14, %rs17};
	mov.b32 	{%rs21, %rs24}, %r238;
	mov.b32 	{%rs22, %rs25}, %r228;
	// begin inline asm
	{add.f16 %rs20,%rs21,%rs22;
}
	// end inline asm
	// begin inline asm
	{add.f16 %rs23,%rs24,%rs25;
}
	// end inline asm
	mov.b32 	%r232, {%rs20, %rs23};
	cvta.to.global.u64 	%rd32, %rd8;
	add.s64 	%rd33, %rd32, %rd30;
	wmma.store.d.sync.aligned.row.m16n16k16.global.f16 	[%rd33], {%r229, %r230, %r231, %r232}, %r224;
$L__BB0_20:
	ret;

}


// ===== COMPILED SASS (sm_100) =====

	.target	sm_100

	.elftype	@"ET_EXEC"


//--------------------- .note.nv.tkinfo           --------------------------
	.section	.note.nv.tkinfo,"",@"SHT_NOTE"
	.sectionflags	@"SHF_NOTE_NV_TKINFO"
	.tkinfo
        /*0018*/ 	.word	0x00000002
        /*0030*/ 	.string	""
        /*0030*/ 	.string	"ptxas"
        /*0030*/ 	.string	"Cuda compilation tools, release 13.0, V13.0.88"
        /*0030*/ 	.string	"Build cuda_13.0.r13.0/compiler.36424714_0"
        /*0030*/ 	.string	"-arch sm_100 -m 64 "



//--------------------- .note.nv.cuinfo           --------------------------
	.section	.note.nv.cuinfo,"",@"SHT_NOTE"
	.sectionflags	@"SHF_NOTE_NV_CUINFO"
        /*0018*/ 	.short	0x0002
        /*001a*/ 	.short	0x0064
        /*001c*/ 	.short	0x0082
	.zero		2


//--------------------- .nv.info                  --------------------------
	.section	.nv.info,"",@"SHT_CUDA_INFO"
	.align	4


	//----- nvinfo : EIATTR_REGCOUNT
	.align		4
        /*0000*/ 	.byte	0x04, 0x2f
        /*0002*/ 	.short	(.L_1 - .L_0)
	.align		4
.L_0:
        /*0004*/ 	.word	index@(_Z10fma_tensorP6__halfS0_S0_S0_)
        /*0008*/ 	.word	0x0000001a


	//----- nvinfo : EIATTR_FRAME_SIZE
	.align		4
.L_1:
        /*000c*/ 	.byte	0x04, 0x11
        /*000e*/ 	.short	(.L_3 - .L_2)
	.align		4
.L_2:
        /*0010*/ 	.word	index@(_Z10fma_tensorP6__halfS0_S0_S0_)
        /*0014*/ 	.word	0x00000000


	//----- nvinfo : EIATTR_MIN_STACK_SIZE
	.align		4
.L_3:
        /*0018*/ 	.byte	0x04, 0x12
        /*001a*/ 	.short	(.L_5 - .L_4)
	.align		4
.L_4:
        /*001c*/ 	.word	index@(_Z10fma_tensorP6__halfS0_S0_S0_)
        /*0020*/ 	.word	0x00000000
.L_5:


//--------------------- .nv.compat                --------------------------
	.section	.nv.compat,"",@"SHT_CUDA_COMPAT_INFO"
	.align	4
        /*0000*/ 	.byte	0x02, 0x09, 0x00, 0x00, 0x02, 0x02, 0x01, 0x00, 0x02, 0x05, 0x05, 0x00, 0x03, 0x07, 0x01, 0x01
        /*0010*/ 	.byte	0x02, 0x03, 0x00, 0x00, 0x02, 0x06, 0x01, 0x00, 0x04, 0x0b, 0x08, 0x00, 0x09, 0x00, 0x00, 0x00
        /*0020*/ 	.byte	0x00, 0x00, 0x00, 0x00


//--------------------- .nv.info._Z10fma_tensorP6__halfS0_S0_S0_ --------------------------
	.section	.nv.info._Z10fma_tensorP6__halfS0_S0_S0_,"",@"SHT_CUDA_INFO"
	.sectionflags	@""
	.align	4


	//----- nvinfo : EIATTR_CUDA_API_VERSION
	.align		4
        /*0000*/ 	.byte	0x04, 0x37
        /*0002*/ 	.short	(.L_7 - .L_6)
.L_6:
        /*0004*/ 	.word	0x00000082


	//----- nvinfo : EIATTR_KPARAM_INFO
	.align		4
.L_7:
        /*0008*/ 	.byte	0x04, 0x17
        /*000a*/ 	.short	(.L_9 - .L_8)
.L_8:
        /*000c*/ 	.word	0x00000000
        /*0010*/ 	.short	0x0003
        /*0012*/ 	.short	0x0018
        /*0014*/ 	.byte	0x00, 0xf5, 0x21, 0x00


	//----- nvinfo : EIATTR_KPARAM_INFO
	.align		4
.L_9:
        /*0018*/ 	.byte	0x04, 0x17
        /*001a*/ 	.short	(.L_11 - .L_10)
.L_10:
        /*001c*/ 	.word	0x00000000
        /*0020*/ 	.short	0x0002
        /*0022*/ 	.short	0x0010
        /*0024*/ 	.byte	0x00, 0xf5, 0x21, 0x00


	//----- nvinfo : EIATTR_KPARAM_INFO
	.align		4
.L_11:
        /*0028*/ 	.byte	0x04, 0x17
        /*002a*/ 	.short	(.L_13 - .L_12)
.L_12:
        /*002c*/ 	.word	0x00000000
        /*0030*/ 	.short	0x0001
        /*0032*/ 	.short	0x0008
        /*0034*/ 	.byte	0x00, 0xf5, 0x21, 0x00


	//----- nvinfo : EIATTR_KPARAM_INFO
	.align		4
.L_13:
        /*0038*/ 	.byte	0x04, 0x17
        /*003a*/ 	.short	(.L_15 - .L_14)
.L_14:
        /*003c*/ 	.word	0x00000000
        /*0040*/ 	.short	0x0000
        /*0042*/ 	.short	0x0000
        /*0044*/ 	.byte	0x00, 0xf5, 0x21, 0x00


	//----- nvinfo : EIATTR_SPARSE_MMA_MASK
	.align		4
.L_15:
        /*0048*/ 	.byte	0x03, 0x50
        /*004a*/ 	.short	0x0000


	//----- nvinfo : EIATTR_WMMA_USED
	.align		4
        /*004c*/ 	.byte	0x01, 0x2b
	.zero		2


	//----- nvinfo : EIATTR_MAXREG_COUNT
	.align		4
        /*0050*/ 	.byte	0x03, 0x1b
        /*0052*/ 	.short	0x00ff


	//----- nvinfo : EIATTR_MERCURY_ISA_VERSION
	.align		4
        /*0054*/ 	.byte	0x03, 0x5f
        /*0056*/ 	.short	0x0101


	//----- nvinfo : EIATTR_VRC_CTA_INIT_COUNT
	.align		4
        /*0058*/ 	.byte	0x02, 0x4a
	.zero		1
	.zero		1


	//----- nvinfo : EIATTR_EXIT_INSTR_OFFSETS
	.align		4
        /*005c*/ 	.byte	0x04, 0x1c
        /*005e*/ 	.short	(.L_17 - .L_16)


	//   ....[0]....
.L_16:
        /*0060*/ 	.word	0x00000f40


	//   ....[1]....
        /*0064*/ 	.word	0x00001110


	//----- nvinfo : EIATTR_CRS_STACK_SIZE
	.align		4
.L_17:
        /*0068*/ 	.byte	0x04, 0x1e
        /*006a*/ 	.short	(.L_19 - .L_18)
.L_18:
        /*006c*/ 	.word	0x00000000


	//----- nvinfo : EIATTR_CBANK_PARAM_SIZE
	.align		4
.L_19:
        /*0070*/ 	.byte	0x03, 0x19
        /*0072*/ 	.short	0x0020


	//----- nvinfo : EIATTR_PARAM_CBANK
	.align		4
        /*0074*/ 	.byte	0x04, 0x0a
        /*0076*/ 	.short	(.L_21 - .L_20)
	.align		4
.L_20:
        /*0078*/ 	.word	index@(.nv.constant0._Z10fma_tensorP6__halfS0_S0_S0_)
        /*007c*/ 	.short	0x0380
        /*007e*/ 	.short	0x0020


	//----- nvinfo : EIATTR_SW_WAR
	.align		4
.L_21:
        /*0080*/ 	.byte	0x04, 0x36
        /*0082*/ 	.short	(.L_23 - .L_22)
.L_22:
        /*0084*/ 	.word	0x00000008
.L_23:


//--------------------- .nv.callgraph             --------------------------
	.section	.nv.callgraph,"",@"SHT_CUDA_CALLGRAPH"
	.align	4
	.sectionentsize	8
	.align		4
        /*0000*/ 	.word	0x00000000
	.align		4
        /*0004*/ 	.word	0xffffffff
	.align		4
        /*0008*/ 	.word	0x00000000
	.align		4
        /*000c*/ 	.word	0xfffffffe
	.align		4
        /*0010*/ 	.word	0x00000000
	.align		4
        /*0014*/ 	.word	0xfffffffd
	.align		4
        /*0018*/ 	.word	0x00000000
	.align		4
        /*001c*/ 	.word	0xfffffffc


//--------------------- .text._Z10fma_tensorP6__halfS0_S0_S0_ --------------------------
	.section	.text._Z10fma_tensorP6__halfS0_S0_S0_,"ax",@progbits
	.align	128
        .global         _Z10fma_tensorP6__halfS0_S0_S0_
        .type           _Z10fma_tensorP6__halfS0_S0_S0_,@function
        .size           _Z10fma_tensorP6__halfS0_S0_S0_,(.L_x_11 - _Z10fma_tensorP6__halfS0_S0_S0_)
        .other          _Z10fma_tensorP6__halfS0_S0_S0_,@"STO_CUDA_ENTRY STV_DEFAULT"
_Z10fma_tensorP6__halfS0_S0_S0_:
.text._Z10fma_tensorP6__halfS0_S0_S0_:
[----:B------:R-:W-:Y:S01]  /*0000*/  LDC R1, c[0x0][0x37c] ;  /* 0x0000df00ff017b82 */ /* 0x000fe20000000800 */
[----:B------:R-:W0:Y:S07]  /*0010*/  S2R R5, SR_TID.X ;  /* 0x0000000000057919 */ /* 0x000e2e0000002100 */
[----:B------:R-:W0:Y:S01]  /*0020*/  S2UR UR4, SR_CTAID.X ;  /* 0x00000000000479c3 */ /* 0x000e220000002500 */
[----:B------:R-:W-:Y:S01]  /*0030*/  BSSY.RECONVERGENT B0, `(.L_x_0) ;  /* 0x00000f0000007945 */ /* 0x000fe20003800200 */
[----:B------:R-:W-:Y:S01]  /*0040*/  IMAD.MOV.U32 R13, RZ, RZ, RZ ;  /* 0x000000ffff0d7224 */ /* 0x000fe200078e00ff */
[----:B------:R-:W1:Y:S01]  /*0050*/  S2R R4, SR_TID.Y ;  /* 0x0000000000047919 */ /* 0x000e620000002200 */
[----:B------:R-:W-:-:S04]  /*0060*/  CS2R R6, SRZ ;  /* 0x0000000000067805 */ /* 0x000fc8000001ff00 */
[----:B------:R-:W0:Y:S08]  /*0070*/  LDC R14, c[0x0][0x360] ;  /* 0x0000d800ff0e7b82 */ /* 0x000e300000000800 */
[----:B------:R-:W2:Y:S08]  /*0080*/  LDC.64 R2, c[0x0][0x380] ;  /* 0x0000e000ff027b82 */ /* 0x000eb00000000a00 */
[----:B------:R-:W1:Y:S08]  /*0090*/  S2UR UR6, SR_CTAID.Y ;  /* 0x00000000000679c3 */ /* 0x000e700000002600 */
[----:B------:R-:W1:Y:S01]  /*00a0*/  LDC R15, c[0x0][0x364] ;  /* 0x0000d900ff0f7b82 */ /* 0x000e620000000800 */
[----:B0-----:R-:W-:Y:S01]  /*00b0*/  IMAD R14, R14, UR4, R5 ;  /* 0x000000040e0e7c24 */ /* 0x001fe2000f8e0205 */
[----:B------:R-:W0:Y:S04]  /*00c0*/  LDCU.64 UR4, c[0x0][0x388] ;  /* 0x00007100ff0477ac */ /* 0x000e280008000a00 */
[----:B------:R-:W-:-:S04]  /*00d0*/  SHF.R.U32.HI R0, RZ, 0x5, R14 ;  /* 0x00000005ff007819 */ /* 0x000fc8000001160e */
[----:B------:R-:W-:-:S05]  /*00e0*/  LOP3.LUT R5, R0, 0x3fff, RZ, 0xc0, !PT ;  /* 0x00003fff00057812 */ /* 0x000fca00078ec0ff */
[----:B--2---:R-:W-:-:S03]  /*00f0*/  IMAD.WIDE.U32 R2, R5, 0x80000, R2 ;  /* 0x0008000005027825 */ /* 0x004fc600078e0002 */
[----:B------:R-:W-:Y:S01]  /*0100*/  IADD3 R12, P0, PT, R2, 0xe0, RZ ;  /* 0x000000e0020c7810 */ /* 0x000fe20007f1e0ff */
[----:B0-----:R-:W-:Y:S01]  /*0110*/  UIADD3 UR4, UP0, UPT, UR4, 0x3800e0, URZ ;  /* 0x003800e004047890 */ /* 0x001fe2000ff1e0ff */
[----:B-1----:R-:W-:-:S03]  /*0120*/  IMAD R15, R15, UR6, R4 ;  /* 0x000000060f0f7c24 */ /* 0x002fc6000f8e0204 */
[----:B------:R-:W-:Y:S01]  /*0130*/  UIADD3.X UR5, UPT, UPT, URZ, UR5, URZ, UP0, !UPT ;  /* 0x00000005ff057290 */ /* 0x000fe200087fe4ff */
[----:B------:R-:W-:Y:S01]  /*0140*/  IMAD.X R0, RZ, RZ, R3, P0 ;  /* 0x000000ffff007224 */ /* 0x000fe200000e0603 */
[----:B------:R-:W-:Y:S01]  /*0150*/  CS2R R4, SRZ ;  /* 0x0000000000047805 */ /* 0x000fe2000001ff00 */
[----:B------:R-:W-:Y:S01]  /*0160*/  IMAD.U32 R2, RZ, RZ, UR4 ;  /* 0x00000004ff027e24 */ /* 0x000fe2000f8e00ff */
[----:B------:R-:W-:Y:S01]  /*0170*/  ISETP.GE.U32.AND P0, PT, R15, 0x400, PT ;  /* 0x000004000f00780c */ /* 0x000fe20003f06070 */
[----:B------:R-:W0:Y:S01]  /*0180*/  LDCU.64 UR6, c[0x0][0x358] ;  /* 0x00006b00ff0677ac */ /* 0x000e220008000a00 */
[----:B------:R-:W-:Y:S02]  /*0190*/  IMAD.U32 R3, RZ, RZ, UR5 ;  /* 0x00000005ff037e24 */ /* 0x000fe4000f8e00ff */
[C---:B------:R-:W-:Y:S01]  /*01a0*/  ISETP.LT.U32.AND P0, PT, R14.reuse, 0x8000, !P0 ;  /* 0x000080000e00780c */ /* 0x040fe20004701070 */
[----:B------:R-:W-:-:S12]  /*01b0*/  IMAD.SHL.U32 R14, R14, 0x2000, RZ ;  /* 0x000020000e0e7824 */ /* 0x000fd800078e00ff */
.L_x_9:
[----:B------:R-:W-:Y:S01]  /*01c0*/  ISETP.GE.U32.AND P1, PT, R13, 0x3f80, PT ;  /* 0x00003f800d00780c */ /* 0x000fe20003f26070 */
[----:B------:R-:W-:-:S12]  /*01d0*/  @!P0 BRA `(.L_x_1) ;  /* 0x0000000000648947 */ /* 0x000fd80003800000 */
[----:B------:R-:W1:Y:S01]  /*01e0*/  S2R R11, SR_LANEID ;  /* 0x00000000000b7919 */ /* 0x000e620000000000 */
[----:B------:R-:W-:Y:S01]  /*01f0*/  IMAD.MOV.U32 R9, RZ, RZ, RZ ;  /* 0x000000ffff097224 */ /* 0x000fe200078e00ff */
[----:B-1----:R-:W-:Y:S02]  /*0200*/  LOP3.LUT R8, R11, 0x3, RZ, 0xc0, !PT ;  /* 0x000000030b087812 */ /* 0x002fe400078ec0ff */
[----:B------:R-:W-:-:S05]  /*0210*/  SHF.R.U32.HI R11, RZ, 0x2, R11 ;  /* 0x00000002ff0b7819 */ /* 0x000fca000001160b */
[----:B------:R-:W-:-:S03]  /*0220*/  IMAD.WIDE.U32 R8, R11, 0x2000, R8 ;  /* 0x000020000b087825 */ /* 0x000fc600078e0008 */
[----:B------:R-:W-:-:S04]  /*0230*/  LEA R20, P2, R8, R2, 0x2 ;  /* 0x0000000208147211 */ /* 0x000fc800078410ff */
[----:B------:R-:W-:-:S05]  /*0240*/  LEA.HI.X R21, R8, R3, R9, 0x2, P2 ;  /* 0x0000000308157211 */ /* 0x000fca00010f1409 */
[----:B0-----:R-:W2:Y:S04]  /*0250*/  LDG.E R18, desc[UR6][R20.64+-0x3800e0] ;  /* 0xc7ff200614127981 */ /* 0x001ea8000c1e1900 */
[----:B------:R-:W3:Y:S04]  /*0260*/  LDG.E R19, desc[UR6][R20.64+-0x3400e0] ;  /* 0xcbff200614137981 */ /* 0x000ee8000c1e1900 */
[----:B------:R-:W4:Y:S04]  /*0270*/  LDG.E R22, desc[UR6][R20.64+-0x3800d0] ;  /* 0xc7ff300614167981 */ /* 0x000f28000c1e1900 */
[----:B------:R-:W5:Y:S01]  /*0280*/  LDG.E R23, desc[UR6][R20.64+-0x3400d0] ;  /* 0xcbff300614177981 */ /* 0x000f62000c1e1900 */
[----:B------:R-:W-:-:S04]  /*0290*/  LEA R16, P2, R8, R12, 0x2 ;  /* 0x0000000c08107211 */ /* 0x000fc800078410ff */
[----:B------:R-:W-:-:S05]  /*02a0*/  LEA.HI.X R17, R8, R0, R9, 0x2, P2 ;  /* 0x0000000008117211 */ /* 0x000fca00010f1409 */
[----:B------:R-:W5:Y:S04]  /*02b0*/  LDG.E R8, desc[UR6][R16.64+-0xe0] ;  /* 0xffff200610087981 */ /* 0x000f68000c1e1900 */
[----:B------:R-:W5:Y:S04]  /*02c0*/  LDG.E R9, desc[UR6][R16.64+0x3ff20] ;  /* 0x03ff200610097981 */ /* 0x000f68000c1e1900 */
[----:B------:R-:W5:Y:S04]  /*02d0*/  LDG.E R10, desc[UR6][R16.64+-0xd0] ;  /* 0xffff3006100a7981 */ /* 0x000f68000c1e1900 */
[----:B------:R-:W5:Y:S01]  /*02e0*/  LDG.E R11, desc[UR6][R16.64+0x3ff30] ;  /* 0x03ff3006100b7981 */ /* 0x000f62000c1e1900 */
[----:B------:R-:W-:Y:S05]  /*02f0*/  WARPSYNC.ALL ;  /* 0x0000000000007948 */ /* 0x000fea0003800000 */
[----:B--2---:R-:W-:Y:S04]  /*0300*/  MOVM.16.MT88 R18, R18 ;  /* 0x000000001212723a */ /* 0x004fe80000000000 */
[----:B---3--:R-:W0:Y:S04]  /*0310*/  MOVM.16.MT88 R19, R19 ;  /* 0x000000001313723a */ /* 0x008e280000000000 */
[----:B----4-:R-:W-:Y:S04]  /*0320*/  MOVM.16.MT88 R22, R22 ;  /* 0x000000001616723a */ /* 0x010fe80000000000 */
[----:B-----5:R-:W1:Y:S01]  /*0330*/  MOVM.16.MT88 R23, R23 ;  /* 0x000000001717723a */ /* 0x020e620000000000 */
[C---:B0-----:R-:W-:Y:S08]  /*0340*/  HMMA.16816.F16 R4, R8.reuse, R18, R4 ;  /* 0x000000120804723c */ /* 0x041ff00000000804 */
[----:B-1----:R-:W-:-:S15]  /*0350*/  HMMA.16816.F16 R6, R8, R22, R6 ;  /* 0x000000160806723c */ /* 0x002fde0000000806 */
[----:B------:R-:W-:-:S05]  /*0360*/  NOP ;  /* 0x0000000000007918 */ /* 0x000fca0000000000 */
.L_x_1:
[----:B------:R-:W-:Y:S05]  /*0370*/  @!P0 BRA `(.L_x_2) ;  /* 0x0000000000648947 */ /* 0x000fea0003800000 */
[----:B------:R-:W1:Y:S02]  /*0380*/  S2R R9, SR_LANEID ;  /* 0x0000000000097919 */ /* 0x000e640000000000 */
[----:B-1----:R-:W-:Y:S02]  /*0390*/  LOP3.LUT R8, R9, 0x3, RZ, 0xc0, !PT ;  /* 0x0000000309087812 */ /* 0x002fe400078ec0ff */
[----:B------:R-:W-:Y:S01]  /*03a0*/  SHF.R.U32.HI R11, RZ, 0x2, R9 ;  /* 0x00000002ff0b7819 */ /* 0x000fe20000011609 */
[----:B------:R-:W-:-:S04]  /*03b0*/  IMAD.MOV.U32 R9, RZ, RZ, RZ ;  /* 0x000000ffff097224 */ /* 0x000fc800078e00ff */
        /* <DEDUP_REMOVED lines=21> */
.L_x_2:
        /* <DEDUP_REMOVED lines=26> */
.L_x_3:
        /* <DEDUP_REMOVED lines=26> */
.L_x_4:
        /* <DEDUP_REMOVED lines=26> */
.L_x_5:
        /* <DEDUP_REMOVED lines=26> */
.L_x_6:
        /* <DEDUP_REMOVED lines=26> */
.L_x_7:
[----:B------:R-:W-:Y:S01]  /*0d30*/  VIADD R13, R13, 0x80 ;  /* 0x000000800d0d7836 */ /* 0x000fe20000000000 */
[----:B------:R-:W-:Y:S06]  /*0d40*/  @!P0 BRA `(.L_x_8) ;  /* 0x0000000000648947 */ /* 0x000fec0003800000 */
        /* <DEDUP_REMOVED lines=25> */
.L_x_8:
[----:B------:R-:W-:Y:S02]  /*0ee0*/  IADD3 R2, P2, PT, R2, 0x400100, RZ ;  /* 0x0040010002027810 */ /* 0x000fe40007f5e0ff */
[----:B------:R-:W-:-:S03]  /*0ef0*/  IADD3 R12, P3, PT, R12, 0x100, RZ ;  /* 0x000001000c0c7810 */ /* 0x000fc60007f7e0ff */
[----:B------:R-:W-:Y:S02]  /*0f00*/  IMAD.X R3, RZ, RZ, R3, P2 ;  /* 0x000000ffff037224 */ /* 0x000fe400010e0603 */
[----:B------:R-:W-:Y:S01]  /*0f10*/  IMAD.X R0, RZ, RZ, R0, P3 ;  /* 0x000000ffff007224 */ /* 0x000fe200018e0600 */
[----:B------:R-:W-:Y:S07]  /*0f20*/  @!P1 BRA `(.L_x_9) ;  /* 0xfffffff000a49947 */ /* 0x000fee000383ffff */
[----:B0-----:R-:W-:Y:S05]  /*0f30*/  BSYNC.RECONVERGENT B0 ;  /* 0x0000000000007941 */ /* 0x001fea0003800200 */
.L_x_0:
[----:B------:R-:W-:Y:S05]  /*0f40*/  @!P0 EXIT ;  /* 0x000000000000894d */ /* 0x000fea0003800000 */
[----:B------:R-:W0:Y:S01]  /*0f50*/  S2R R0, SR_LANEID ;  /* 0x0000000000007919 */ /* 0x000e220000000000 */
[----:B------:R-:W1:Y:S01]  /*0f60*/  LDC.64 R2, c[0x0][0x390] ;  /* 0x0000e400ff027b82 */ /* 0x000e620000000a00 */
[----:B------:R-:W-:Y:S01]  /*0f70*/  LOP3.LUT R14, R14, 0xfffc0000, RZ, 0xc0, !PT ;  /* 0xfffc00000e0e7812 */ /* 0x000fe200078ec0ff */
[----:B------:R-:W-:-:S04]  /*0f80*/  IMAD.MOV.U32 R9, RZ, RZ, RZ ;  /* 0x000000ffff097224 */ /* 0x000fc800078e00ff */
[----:B------:R-:W-:-:S04]  /*0f90*/  IMAD R15, R15, 0x10, R14 ;  /* 0x000000100f0f7824 */ /* 0x000fc800078e020e */
[----:B-1----:R-:W-:Y:S01]  /*0fa0*/  IMAD.WIDE.U32 R2, R15, 0x2, R2 ;  /* 0x000000020f027825 */ /* 0x002fe200078e0002 */
[----:B0-----:R-:W-:Y:S02]  /*0fb0*/  LOP3.LUT R8, R0, 0x3, RZ, 0xc0, !PT ;  /* 0x0000000300087812 */ /* 0x001fe400078ec0ff */
[----:B------:R-:W-:-:S05]  /*0fc0*/  SHF.R.U32.HI R11, RZ, 0x2, R0 ;  /* 0x00000002ff0b7819 */ /* 0x000fca0000011600 */
[----:B------:R-:W-:Y:S02]  /*0fd0*/  IMAD.WIDE.U32 R10, R11, 0x2000, R8 ;  /* 0x000020000b0a7825 */ /* 0x000fe400078e0008 */
[----:B------:R-:W0:Y:S01]  /*0fe0*/  LDC.64 R8, c[0x0][0x398] ;  /* 0x0000e600ff087b82 */ /* 0x000e220000000a00 */
[----:B------:R-:W-:-:S04]  /*0ff0*/  LEA R2, P0, R10, R2, 0x2 ;  /* 0x000000020a027211 */ /* 0x000fc800078010ff */
[----:B------:R-:W-:-:S05]  /*1000*/  LEA.HI.X R3, R10, R3, R11, 0x2, P0 ;  /* 0x000000030a037211 */ /* 0x000fca00000f140b */
[----:B------:R-:W2:Y:S04]  /*1010*/  LDG.E R13, desc[UR6][R2.64] ;  /* 0x00000006020d7981 */ /* 0x000ea8000c1e1900 */
[----:B------:R-:W3:Y:S04]  /*1020*/  LDG.E R0, desc[UR6][R2.64+0x40000] ;  /* 0x0400000602007981 */ /* 0x000ee8000c1e1900 */
[----:B------:R-:W4:Y:S04]  /*1030*/  LDG.E R17, desc[UR6][R2.64+0x10] ;  /* 0x0000100602117981 */ /* 0x000f28000c1e1900 */
[----:B------:R-:W5:Y:S01]  /*1040*/  LDG.E R12, desc[UR6][R2.64+0x40010] ;  /* 0x04001006020c7981 */ /* 0x000f62000c1e1900 */
[----:B0-----:R-:W-:Y:S01]  /*1050*/  IMAD.WIDE.U32 R8, R15, 0x2, R8 ;  /* 0x000000020f087825 */ /* 0x001fe200078e0008 */
[----:B------:R-:W-:Y:S05]  /*1060*/  WARPSYNC.ALL ;  /* 0x0000000000007948 */ /* 0x000fea0003800000 */
[----:B------:R-:W-:-:S04]  /*1070*/  LEA R8, P0, R10, R8, 0x2 ;  /* 0x000000080a087211 */ /* 0x000fc800078010ff */
[----:B------:R-:W-:Y:S01]  /*1080*/  LEA.HI.X R9, R10, R9, R11, 0x2, P0 ;  /* 0x000000090a097211 */ /* 0x000fe200000f140b */
[----:B--2---:R-:W-:Y:S02]  /*1090*/  HADD2 R13, R4, R13 ;  /* 0x0000000d040d7230 */ /* 0x004fe40000000000 */
[----:B---3--:R-:W-:-:S03]  /*10a0*/  HADD2 R5, R5, R0 ;  /* 0x0000000005057230 */ /* 0x008fc60000000000 */
[----:B------:R-:W-:Y:S01]  /*10b0*/  STG.E desc[UR6][R8.64], R13 ;  /* 0x0000000d08007986 */ /* 0x000fe2000c101906 */
[----:B----4-:R-:W-:-:S03]  /*10c0*/  HADD2 R17, R6, R17 ;  /* 0x0000001106117230 */ /* 0x010fc60000000000 */
[----:B------:R-:W-:Y:S01]  /*10d0*/  STG.E desc[UR6][R8.64+0x40000], R5 ;  /* 0x0400000508007986 */ /* 0x000fe2000c101906 */
[----:B-----5:R-:W-:-:S03]  /*10e0*/  HADD2 R7, R7, R12 ;  /* 0x0000000c07077230 */ /* 0x020fc60000000000 */
[----:B------:R-:W-:Y:S04]  /*10f0*/  STG.E desc[UR6][R8.64+0x10], R17 ;  /* 0x0000101108007986 */ /* 0x000fe8000c101906 */
[----:B------:R-:W-:Y:S01]  /*1100*/  STG.E desc[UR6][R8.64+0x40010], R7 ;  /* 0x0400100708007986 */ /* 0x000fe2000c101906 */
[----:B------:R-:W-:Y:S05]  /*1110*/  EXIT ;  /* 0x000000000000794d */ /* 0x000fea0003800000 */
.L_x_10:
[----:B------:R-:W-:-:S00]  /*1120*/  BRA `(.L_x_10) ;  /* 0xfffffffc00fc7947 */ /* 0x000fc0000383ffff */
[----:B------:R-:W-:-:S00]  /*1130*/  NOP ;  /* 0x0000000000007918 */ /* 0x000fc00000000000 */
        /* <DEDUP_REMOVED lines=12> */
.L_x_11:


//--------------------- .nv.shared.reserved.0     --------------------------
	.section	.nv.shared.reserved.0,"aw",@nobits
	.weak		__nv_reservedSMEM_offset_0_alias
	.size		__nv_reservedSMEM_offset_0_alias, 0, 64
	.other		__nv_reservedSMEM_offset_0_alias,@"STO_CUDA_RESERVED_SHARED STV_DEFAULT"
__nv_reservedSMEM_offset_0_alias:
	.zero		0
	.zero		64


//--------------------- .nv.constant0._Z10fma_tensorP6__halfS0_S0_S0_ --------------------------
	.section	.nv.constant0._Z10fma_tensorP6__halfS0_S0_S0_,"a",@progbits
	.sectionflags	@""
	.align	4
.nv.constant0._Z10fma_tensorP6__halfS0_S0_S0_:
	.zero		928


//--------------------- SYMBOLS --------------------------

	.type		.nv.reservedSmem.offset0,@object
	.size		.nv.reservedSmem.offset0,0x4
